//
// Generated by NVIDIA NVVM Compiler
//
// Compiler Build ID: CL-36424714
// Cuda compilation tools, release 13.0, V13.0.88
// Based on NVVM 20.0.0
//

.version 9.0
.target sm_100
.address_size 64

	// .globl	_Z10testKernelv
.extern .func  (.param .b32 func_retval0) vprintf
(
	.param .b64 vprintf_param_0,
	.param .b64 vprintf_param_1
)
;
.global .align 1 .b8 $str[32] = {72, 101, 108, 108, 111, 32, 102, 114, 111, 109, 32, 98, 108, 111, 99, 107, 32, 37, 100, 44, 32, 116, 104, 114, 101, 97, 100, 32, 37, 100, 10};

.visible .entry _Z10testKernelv()
{
	.local .align 8 .b8 	__local_depot0[8];
	.reg .b64 	%SP;
	.reg .b64 	%SPL;
	.reg .b32 	%r<5>;
	.reg .b64 	%rd<5>;

	mov.u64 	%SPL, __local_depot0;
	cvta.local.u64 	%SP, %SPL;
	add.u64 	%rd1, %SP, 0;
	add.u64 	%rd2, %SPL, 0;
	mov.u32 	%r1, %ctaid.x;
	mov.u32 	%r2, %tid.x;
	st.local.v2.u32 	[%rd2], {%r1, %r2};
	mov.u64 	%rd3, $str;
	cvta.global.u64 	%rd4, %rd3;
	{ // callseq 0, 0
	.param .b64 param0;
	st.param.b64 	[param0], %rd4;
	.param .b64 param1;
	st.param.b64 	[param1], %rd1;
	.param .b32 retval0;
	call.uni (retval0), 
	vprintf, 
	(
	param0, 
	param1
	);
	ld.param.b32 	%r3, [retval0];
	} // callseq 0
	ret;

}


// ===== COMPILED SASS (sm_100) =====

	.target	sm_100

	.elftype	@"ET_EXEC"


//--------------------- .note.nv.tkinfo           --------------------------
	.section	.note.nv.tkinfo,"",@"SHT_NOTE"
	.sectionflags	@"SHF_NOTE_NV_TKINFO"
	.tkinfo
        /*0018*/ 	.word	0x00000002
        /*0030*/ 	.string	""
        /*0030*/ 	.string	"ptxas"
        /*0030*/ 	.string	"Cuda compilation tools, release 13.0, V13.0.88"
        /*0030*/ 	.string	"Build cuda_13.0.r13.0/compiler.36424714_0"
        /*0030*/ 	.string	"-arch sm_100 -m 64 "



//--------------------- .note.nv.cuinfo           --------------------------
	.section	.note.nv.cuinfo,"",@"SHT_NOTE"
	.sectionflags	@"SHF_NOTE_NV_CUINFO"
        /*0018*/ 	.short	0x0002
        /*001a*/ 	.short	0x0064
        /*001c*/ 	.short	0x0082
	.zero		2


//--------------------- .nv.info                  --------------------------
	.section	.nv.info,"",@"SHT_CUDA_INFO"
	.align	4


	//----- nvinfo : EIATTR_REGCOUNT
	.align		4
        /*0000*/ 	.byte	0x04, 0x2f
        /*0002*/ 	.short	(.L_2 - .L_1)
	.align		4
.L_1:
        /*0004*/ 	.word	index@(_Z10testKernelv)
        /*0008*/ 	.word	0x00000018


	//----- nvinfo : EIATTR_FRAME_SIZE
	.align		4
.L_2:
        /*000c*/ 	.byte	0x04, 0x11
        /*000e*/ 	.short	(.L_4 - .L_3)
	.align		4
.L_3:
        /*0010*/ 	.word	index@(_Z10testKernelv)
        /*0014*/ 	.word	0x00000008


	//----- nvinfo : EIATTR_MIN_STACK_SIZE
	.align		4
.L_4:
        /*0018*/ 	.byte	0x04, 0x12
        /*001a*/ 	.short	(.L_6 - .L_5)
	.align		4
.L_5:
        /*001c*/ 	.word	index@(_Z10testKernelv)
        /*0020*/ 	.word	0x00000008
.L_6:


//--------------------- .nv.compat                --------------------------
	.section	.nv.compat,"",@"SHT_CUDA_COMPAT_INFO"
	.align	4
        /*0000*/ 	.byte	0x02, 0x09, 0x00, 0x00, 0x02, 0x02, 0x01, 0x00, 0x02, 0x05, 0x05, 0x00, 0x03, 0x07, 0x01, 0x01
        /*0010*/ 	.byte	0x02, 0x03, 0x00, 0x00, 0x02, 0x06, 0x01, 0x00, 0x04, 0x0b, 0x08, 0x00, 0x09, 0x00, 0x00, 0x00
        /*0020*/ 	.byte	0x00, 0x00, 0x00, 0x00


//--------------------- .nv.info._Z10testKernelv  --------------------------
	.section	.nv.info._Z10testKernelv,"",@"SHT_CUDA_INFO"
	.sectionflags	@""
	.align	4


	//----- nvinfo : EIATTR_CUDA_API_VERSION
	.align		4
        /*0000*/ 	.byte	0x04, 0x37
        /*0002*/ 	.short	(.L_8 - .L_7)
.L_7:
        /*0004*/ 	.word	0x00000082


	//----- nvinfo : EIATTR_SPARSE_MMA_MASK
	.align		4
.L_8:
        /*0008*/ 	.byte	0x03, 0x50
        /*000a*/ 	.short	0x0000


	//----- nvinfo : EIATTR_MAXREG_COUNT
	.align		4
        /*000c*/ 	.byte	0x03, 0x1b
        /*000e*/ 	.short	0x00ff


	//----- nvinfo : EIATTR_EXTERNS
	.align		4
        /*0010*/ 	.byte	0x04, 0x0f
        /*0012*/ 	.short	(.L_10 - .L_9)


	//   ....[0]....
	.align		4
.L_9:
        /*0014*/ 	.word	index@(vprintf)


	//----- nvinfo : EIATTR_MERCURY_ISA_VERSION
	.align		4
.L_10:
        /*0018*/ 	.byte	0x03, 0x5f
        /*001a*/ 	.short	0x0101


	//----- nvinfo : EIATTR_VRC_CTA_INIT_COUNT
	.align		4
        /*001c*/ 	.byte	0x02, 0x4a
	.zero		1
	.zero		1


	//----- nvinfo : EIATTR_SYSCALL_OFFSETS
	.align		4
        /*0020*/ 	.byte	0x04, 0x46
        /*0022*/ 	.short	(.L_12 - .L_11)


	//   ....[0]....
.L_11:
        /*0024*/ 	.word	0x000000f0


	//----- nvinfo : EIATTR_EXIT_INSTR_OFFSETS
	.align		4
.L_12:
        /*0028*/ 	.byte	0x04, 0x1c
        /*002a*/ 	.short	(.L_14 - .L_13)


	//   ....[0]....
.L_13:
        /*002c*/ 	.word	0x00000100


	//----- nvinfo : EIATTR_SW_WAR
	.align		4
.L_14:
        /*0030*/ 	.byte	0x04, 0x36
        /*0032*/ 	.short	(.L_16 - .L_15)
.L_15:
        /*0034*/ 	.word	0x00000008
.L_16:


//--------------------- .nv.callgraph             --------------------------
	.section	.nv.callgraph,"",@"SHT_CUDA_CALLGRAPH"
	.align	4
	.sectionentsize	8
	.align		4
        /*0000*/ 	.word	0x00000000
	.align		4
        /*0004*/ 	.word	0xffffffff
	.align		4
        /*0008*/ 	.word	index@(_Z10testKernelv)
	.align		4
        /*000c*/ 	.word	index@(vprintf)
	.align		4
        /*0010*/ 	.word	0x00000000
	.align		4
        /*0014*/ 	.word	0xfffffffe
	.align		4
        /*0018*/ 	.word	0x00000000
	.align		4
        /*001c*/ 	.word	0xfffffffd
	.align		4
        /*0020*/ 	.word	0x00000000
	.align		4
        /*0024*/ 	.word	0xfffffffc


//--------------------- .nv.constant4             --------------------------
	.section	.nv.constant4,"a",@progbits
	.align	8
	.align		8
.nv.constant4:
        /*0000*/ 	.dword	vprintf
	.align		8
        /*0008*/ 	.dword	$str


//--------------------- .text._Z10testKernelv     --------------------------
	.section	.text._Z10testKernelv,"ax",@progbits
	.align	128
        .global         _Z10testKernelv
        .type           _Z10testKernelv,@function
        .size           _Z10testKernelv,(.L_x_2 - _Z10testKernelv)
        .other          _Z10testKernelv,@"STO_CUDA_ENTRY STV_DEFAULT"
_Z10testKernelv:
.text._Z10testKernelv:
[----:B------:R-:W0:Y:S01]  /*0000*/  LDC R1, c[0x0][0x37c] ;  /* 0x0000df00ff017b82 */ /* 0x000e220000000800 */
[----:B------:R-:W1:Y:S01]  /*0010*/  S2R R8, SR_CTAID.X ;  /* 0x0000000000087919 */ /* 0x000e620000002500 */
[----:B0-----:R-:W-:Y:S01]  /*0020*/  VIADD R1, R1, 0xfffffff8 ;  /* 0xfffffff801017836 */ /* 0x001fe20000000000 */
[----:B------:R-:W-:Y:S01]  /*0030*/  MOV R0, 0x0 ;  /* 0x0000000000007802 */ /* 0x000fe20000000f00 */
[----:B------:R-:W0:Y:S01]  /*0040*/  LDCU UR4, c[0x0][0x2f8] ;  /* 0x00005f00ff0477ac */ /* 0x000e220008000800 */
[----:B------:R-:W1:Y:S03]  /*0050*/  S2R R9, SR_TID.X ;  /* 0x0000000000097919 */ /* 0x000e660000002100 */
[----:B------:R2:W3:Y:S01]  /*0060*/  LDC.64 R2, c[0x4][R0] ;  /* 0x0100000000027b82 */ /* 0x0004e20000000a00 */
[----:B------:R-:W4:Y:S01]  /*0070*/  LDCU.64 UR6, c[0x4][0x8] ;  /* 0x01000100ff0677ac */ /* 0x000f220008000a00 */
[----:B------:R-:W5:Y:S01]  /*0080*/  LDCU UR5, c[0x0][0x2fc] ;  /* 0x00005f80ff0577ac */ /* 0x000f620008000800 */
[----:B0-----:R-:W-:Y:S01]  /*0090*/  IADD3 R6, P0, PT, R1, UR4, RZ ;  /* 0x0000000401067c10 */ /* 0x001fe2000ff1e0ff */
[----:B----4-:R-:W-:Y:S01]  /*00a0*/  IMAD.U32 R4, RZ, RZ, UR6 ;  /* 0x00000006ff047e24 */ /* 0x010fe2000f8e00ff */
[----:B------:R-:W-:-:S03]  /*00b0*/  MOV R5, UR7 ;  /* 0x0000000700057c02 */ /* 0x000fc60008000f00 */
[----:B-----5:R-:W-:Y:S01]  /*00c0*/  IMAD.X R7, RZ, RZ, UR5, P0 ;  /* 0x00000005ff077e24 */ /* 0x020fe200080e06ff */
[----:B-1----:R2:W-:Y:S07]  /*00d0*/  STL.64 [R1], R8 ;  /* 0x0000000801007387 */ /* 0x0025ee0000100a00 */
[----:B------:R-:W-:-:S07]  /*00e0*/  LEPC R20, `(.L_x_0) ;  /* 0x000000001014794e */ /* 0x000fce0000000000 */
[----:B--23--:R-:W-:Y:S05]  /*00f0*/  CALL.ABS.NOINC R2 ;  /* 0x0000000002007343 */ /* 0x00cfea0003c00000 */
.L_x_0:
[----:B------:R-:W-:Y:S05]  /*0100*/  EXIT ;  /* 0x000000000000794d */ /* 0x000fea0003800000 */
.L_x_1:
[----:B------:R-:W-:-:S00]  /*0110*/  BRA `(.L_x_1) ;  /* 0xfffffffc00fc7947 */ /* 0x000fc0000383ffff */
[----:B------:R-:W-:-:S00]  /*0120*/  NOP ;  /* 0x0000000000007918 */ /* 0x000fc00000000000 */
        /* <DEDUP_REMOVED lines=13> */
.L_x_2:


//--------------------- .nv.global.init           --------------------------
	.section	.nv.global.init,"aw",@progbits
.nv.global.init:
	.type		$str,@object
	.size		$str,(.L_0 - $str)
$str:
        /*0000*/ 	.byte	0x48, 0x65, 0x6c, 0x6c, 0x6f, 0x20, 0x66, 0x72, 0x6f, 0x6d, 0x20, 0x62, 0x6c, 0x6f, 0x63, 0x6b
        /*0010*/ 	.byte	0x20, 0x25, 0x64, 0x2c, 0x20, 0x74, 0x68, 0x72, 0x65, 0x61, 0x64, 0x20, 0x25, 0x64, 0x0a, 0x00
.L_0:


//--------------------- .nv.shared.reserved.0     --------------------------
	.section	.nv.shared.reserved.0,"aw",@nobits
	.weak		__nv_reservedSMEM_offset_0_alias
	.size		__nv_reservedSMEM_offset_0_alias, 0, 64
	.other		__nv_reservedSMEM_offset_0_alias,@"STO_CUDA_RESERVED_SHARED STV_DEFAULT"
__nv_reservedSMEM_offset_0_alias:
	.zero		0
	.zero		64


//--------------------- .nv.constant0._Z10testKernelv --------------------------
	.section	.nv.constant0._Z10testKernelv,"a",@progbits
	.sectionflags	@""
	.align	4
.nv.constant0._Z10testKernelv:
	.zero		896


//--------------------- SYMBOLS --------------------------

	.type		.nv.reservedSmem.offset0,@object
	.size		.nv.reservedSmem.offset0,0x4
	.type		vprintf,@function
